//
// Generated by NVIDIA NVVM Compiler
//
// Compiler Build ID: CL-36424714
// Cuda compilation tools, release 13.0, V13.0.88
// Based on NVVM 20.0.0
//

.version 9.0
.target sm_100
.address_size 64


.entry _Z5stepNddddiiPdS_iiS_S_Piiii(
	.param .f64 _Z5stepNddddiiPdS_iiS_S_Piiii_param_0,
	.param .f64 _Z5stepNddddiiPdS_iiS_S_Piiii_param_1,
	.param .f64 _Z5stepNddddiiPdS_iiS_S_Piiii_param_2,
	.param .f64 _Z5stepNddddiiPdS_iiS_S_Piiii_param_3,
	.param .u32 _Z5stepNddddiiPdS_iiS_S_Piiii_param_4,
	.param .u32 _Z5stepNddddiiPdS_iiS_S_Piiii_param_5,
	.param .u64 .ptr .align 1 _Z5stepNddddiiPdS_iiS_S_Piiii_param_6,
	.param .u64 .ptr .align 1 _Z5stepNddddiiPdS_iiS_S_Piiii_param_7,
	.param .u32 _Z5stepNddddiiPdS_iiS_S_Piiii_param_8,
	.param .u32 _Z5stepNddddiiPdS_iiS_S_Piiii_param_9,
	.param .u64 .ptr .align 1 _Z5stepNddddiiPdS_iiS_S_Piiii_param_10,
	.param .u64 .ptr .align 1 _Z5stepNddddiiPdS_iiS_S_Piiii_param_11,
	.param .u64 .ptr .align 1 _Z5stepNddddiiPdS_iiS_S_Piiii_param_12,
	.param .u32 _Z5stepNddddiiPdS_iiS_S_Piiii_param_13,
	.param .u32 _Z5stepNddddiiPdS_iiS_S_Piiii_param_14,
	.param .u32 _Z5stepNddddiiPdS_iiS_S_Piiii_param_15
)
{
	.reg .pred 	%p<11>;
	.reg .b32 	%r<48>;
	.reg .b64 	%rd<23>;
	.reg .b64 	%fd<43>;

	ld.param.f64 	%fd14, [_Z5stepNddddiiPdS_iiS_S_Piiii_param_0];
	ld.param.f64 	%fd16, [_Z5stepNddddiiPdS_iiS_S_Piiii_param_2];
	ld.param.f64 	%fd17, [_Z5stepNddddiiPdS_iiS_S_Piiii_param_3];
	ld.param.u32 	%r22, [_Z5stepNddddiiPdS_iiS_S_Piiii_param_4];
	ld.param.u32 	%r23, [_Z5stepNddddiiPdS_iiS_S_Piiii_param_5];
	ld.param.u32 	%r26, [_Z5stepNddddiiPdS_iiS_S_Piiii_param_8];
	ld.param.u32 	%r27, [_Z5stepNddddiiPdS_iiS_S_Piiii_param_9];
	ld.param.u64 	%rd4, [_Z5stepNddddiiPdS_iiS_S_Piiii_param_10];
	ld.param.u64 	%rd5, [_Z5stepNddddiiPdS_iiS_S_Piiii_param_11];
	ld.param.u64 	%rd6, [_Z5stepNddddiiPdS_iiS_S_Piiii_param_12];
	ld.param.u32 	%r24, [_Z5stepNddddiiPdS_iiS_S_Piiii_param_13];
	ld.param.u32 	%r28, [_Z5stepNddddiiPdS_iiS_S_Piiii_param_14];
	ld.param.u32 	%r25, [_Z5stepNddddiiPdS_iiS_S_Piiii_param_15];
	cvta.to.global.u64 	%rd1, %rd6;
	cvta.to.global.u64 	%rd2, %rd5;
	cvta.to.global.u64 	%rd3, %rd4;
	mov.u32 	%r29, %ctaid.x;
	mov.u32 	%r30, %ntid.x;
	mov.u32 	%r31, %tid.x;
	mad.lo.s32 	%r1, %r29, %r30, %r31;
	mov.u32 	%r32, %ctaid.y;
	mov.u32 	%r33, %ntid.y;
	mov.u32 	%r34, %tid.y;
	mad.lo.s32 	%r41, %r32, %r33, %r34;
	mov.u32 	%r35, %nctaid.x;
	mul.lo.s32 	%r3, %r30, %r35;
	mov.u32 	%r36, %nctaid.y;
	mul.lo.s32 	%r4, %r33, %r36;
	min.s32 	%r5, %r26, %r24;
	min.s32 	%r6, %r27, %r28;
	setp.ge.s32 	%p1, %r41, %r6;
	@%p1 bra 	$L__BB0_14;
	ld.param.f64 	%fd36, [_Z5stepNddddiiPdS_iiS_S_Piiii_param_1];
	sub.f64 	%fd1, %fd16, %fd14;
	cvt.rn.f64.s32 	%fd2, %r22;
	sub.f64 	%fd3, %fd17, %fd36;
	cvt.rn.f64.s32 	%fd4, %r23;
	setp.gt.s32 	%p2, %r25, 0;
	@%p2 bra 	$L__BB0_2;
	bra.uni 	$L__BB0_10;
$L__BB0_2:
	neg.s32 	%r10, %r25;
$L__BB0_3:
	setp.lt.s32 	%p6, %r1, %r5;
	@%p6 bra 	$L__BB0_5;
$L__BB0_4:
	add.s32 	%r41, %r41, %r4;
	setp.lt.s32 	%p10, %r41, %r6;
	@%p10 bra 	$L__BB0_3;
	bra.uni 	$L__BB0_14;
$L__BB0_5:
	ld.param.f64 	%fd38, [_Z5stepNddddiiPdS_iiS_S_Piiii_param_1];
	cvt.rn.f64.u32 	%fd25, %r41;
	mul.f64 	%fd26, %fd3, %fd25;
	div.rn.f64 	%fd27, %fd26, %fd4;
	add.f64 	%fd5, %fd38, %fd27;
	mov.u32 	%r42, %r1;
$L__BB0_6:
	cvt.rn.f64.s32 	%fd28, %r42;
	mul.f64 	%fd29, %fd1, %fd28;
	div.rn.f64 	%fd30, %fd29, %fd2;
	add.f64 	%fd6, %fd14, %fd30;
	mov.b32 	%r44, 0;
	mov.u32 	%r43, %r10;
	mov.f64 	%fd42, %fd5;
	mov.f64 	%fd41, %fd6;
$L__BB0_7:
	mul.f64 	%fd31, %fd42, %fd42;
	fma.rn.f64 	%fd32, %fd41, %fd41, %fd6;
	sub.f64 	%fd9, %fd32, %fd31;
	fma.rn.f64 	%fd33, %fd41, %fd42, %fd5;
	fma.rn.f64 	%fd10, %fd41, %fd42, %fd33;
	mul.f64 	%fd34, %fd10, %fd10;
	fma.rn.f64 	%fd35, %fd9, %fd9, %fd34;
	setp.gt.f64 	%p7, %fd35, 0d4010000000000000;
	mov.u32 	%r45, %r44;
	@%p7 bra 	$L__BB0_9;
	add.s32 	%r44, %r44, 1;
	add.s32 	%r43, %r43, 1;
	setp.ne.s32 	%p8, %r43, 0;
	mov.f64 	%fd42, %fd10;
	mov.f64 	%fd41, %fd9;
	mov.u32 	%r45, %r25;
	@%p8 bra 	$L__BB0_7;
$L__BB0_9:
	ld.param.u64 	%rd22, [_Z5stepNddddiiPdS_iiS_S_Piiii_param_12];
	ld.param.u64 	%rd21, [_Z5stepNddddiiPdS_iiS_S_Piiii_param_11];
	ld.param.u64 	%rd20, [_Z5stepNddddiiPdS_iiS_S_Piiii_param_10];
	mad.lo.s32 	%r40, %r41, %r24, %r42;
	cvta.to.global.u64 	%rd12, %rd20;
	mul.wide.s32 	%rd13, %r40, 8;
	add.s64 	%rd14, %rd12, %rd13;
	st.global.f64 	[%rd14], %fd41;
	cvta.to.global.u64 	%rd15, %rd21;
	add.s64 	%rd16, %rd15, %rd13;
	st.global.f64 	[%rd16], %fd42;
	cvta.to.global.u64 	%rd17, %rd22;
	mul.wide.s32 	%rd18, %r40, 4;
	add.s64 	%rd19, %rd17, %rd18;
	st.global.u32 	[%rd19], %r45;
	add.s32 	%r42, %r42, %r3;
	setp.lt.s32 	%p9, %r42, %r5;
	@%p9 bra 	$L__BB0_6;
	bra.uni 	$L__BB0_4;
$L__BB0_10:
	setp.ge.s32 	%p3, %r1, %r5;
	@%p3 bra 	$L__BB0_13;
	ld.param.f64 	%fd37, [_Z5stepNddddiiPdS_iiS_S_Piiii_param_1];
	cvt.rn.f64.u32 	%fd18, %r41;
	mul.f64 	%fd19, %fd3, %fd18;
	div.rn.f64 	%fd20, %fd19, %fd4;
	add.f64 	%fd13, %fd37, %fd20;
	mul.lo.s32 	%r18, %r41, %r24;
	mov.u32 	%r47, %r1;
$L__BB0_12:
	cvt.rn.f64.s32 	%fd21, %r47;
	mul.f64 	%fd22, %fd1, %fd21;
	div.rn.f64 	%fd23, %fd22, %fd2;
	add.f64 	%fd24, %fd14, %fd23;
	add.s32 	%r37, %r47, %r18;
	mul.wide.s32 	%rd7, %r37, 8;
	add.s64 	%rd8, %rd3, %rd7;
	st.global.f64 	[%rd8], %fd24;
	add.s64 	%rd9, %rd2, %rd7;
	st.global.f64 	[%rd9], %fd13;
	mul.wide.s32 	%rd10, %r37, 4;
	add.s64 	%rd11, %rd1, %rd10;
	mov.b32 	%r38, 0;
	st.global.u32 	[%rd11], %r38;
	add.s32 	%r47, %r47, %r3;
	setp.lt.s32 	%p4, %r47, %r5;
	@%p4 bra 	$L__BB0_12;
$L__BB0_13:
	add.s32 	%r41, %r41, %r4;
	setp.lt.s32 	%p5, %r41, %r6;
	@%p5 bra 	$L__BB0_10;
$L__BB0_14:
	ret;

}


// ===== COMPILED SASS (sm_100) =====

	.target	sm_100

	.elftype	@"ET_EXEC"


//--------------------- .note.nv.tkinfo           --------------------------
	.section	.note.nv.tkinfo,"",@"SHT_NOTE"
	.sectionflags	@"SHF_NOTE_NV_TKINFO"
	.tkinfo
        /*0018*/ 	.word	0x00000002
        /*0030*/ 	.string	""
        /*0030*/ 	.string	"ptxas"
        /*0030*/ 	.string	"Cuda compilation tools, release 13.0, V13.0.88"
        /*0030*/ 	.string	"Build cuda_13.0.r13.0/compiler.36424714_0"
        /*0030*/ 	.string	"-arch sm_100 -m 64 "



//--------------------- .note.nv.cuinfo           --------------------------
	.section	.note.nv.cuinfo,"",@"SHT_NOTE"
	.sectionflags	@"SHF_NOTE_NV_CUINFO"
        /*0018*/ 	.short	0x0002
        /*001a*/ 	.short	0x0064
        /*001c*/ 	.short	0x0082
	.zero		2


//--------------------- .nv.info                  --------------------------
	.section	.nv.info,"",@"SHT_CUDA_INFO"
	.align	4


	//----- nvinfo : EIATTR_REGCOUNT
	.align		4
        /*0000*/ 	.byte	0x04, 0x2f
        /*0002*/ 	.short	(.L_1 - .L_0)
	.align		4
.L_0:
        /*0004*/ 	.word	index@(_Z5stepNddddiiPdS_iiS_S_Piiii)
        /*0008*/ 	.word	0x00000025


	//----- nvinfo : EIATTR_FRAME_SIZE
	.align		4
.L_1:
        /*000c*/ 	.byte	0x04, 0x11
        /*000e*/ 	.short	(.L_3 - .L_2)
	.align		4
.L_2:
        /*0010*/ 	.word	index@($__internal_0_$__cuda_sm20_div_rn_f64_full)
        /*0014*/ 	.word	0x00000000


	//----- nvinfo : EIATTR_FRAME_SIZE
	.align		4
.L_3:
        /*0018*/ 	.byte	0x04, 0x11
        /*001a*/ 	.short	(.L_5 - .L_4)
	.align		4
.L_4:
        /*001c*/ 	.word	index@(_Z5stepNddddiiPdS_iiS_S_Piiii)
        /*0020*/ 	.word	0x00000000


	//----- nvinfo : EIATTR_MIN_STACK_SIZE
	.align		4
.L_5:
        /*0024*/ 	.byte	0x04, 0x12
        /*0026*/ 	.short	(.L_7 - .L_6)
	.align		4
.L_6:
        /*0028*/ 	.word	index@(_Z5stepNddddiiPdS_iiS_S_Piiii)
        /*002c*/ 	.word	0x00000000
.L_7:


//--------------------- .nv.compat                --------------------------
	.section	.nv.compat,"",@"SHT_CUDA_COMPAT_INFO"
	.align	4
        /*0000*/ 	.byte	0x02, 0x09, 0x00, 0x00, 0x02, 0x02, 0x01, 0x00, 0x02, 0x05, 0x05, 0x00, 0x03, 0x07, 0x01, 0x01
        /*0010*/ 	.byte	0x02, 0x03, 0x00, 0x00, 0x02, 0x06, 0x01, 0x00, 0x04, 0x0b, 0x08, 0x00, 0x01, 0x00, 0x00, 0x00
        /*0020*/ 	.byte	0x00, 0x00, 0x00, 0x00


//--------------------- .nv.info._Z5stepNddddiiPdS_iiS_S_Piiii --------------------------
	.section	.nv.info._Z5stepNddddiiPdS_iiS_S_Piiii,"",@"SHT_CUDA_INFO"
	.sectionflags	@""
	.align	4


	//----- nvinfo : EIATTR_CUDA_API_VERSION
	.align		4
        /*0000*/ 	.byte	0x04, 0x37
        /*0002*/ 	.short	(.L_9 - .L_8)
.L_8:
        /*0004*/ 	.word	0x00000082


	//----- nvinfo : EIATTR_KPARAM_INFO
	.align		4
.L_9:
        /*0008*/ 	.byte	0x04, 0x17
        /*000a*/ 	.short	(.L_11 - .L_10)
.L_10:
        /*000c*/ 	.word	0x00000000
        /*0010*/ 	.short	0x000f
        /*0012*/ 	.short	0x0060
        /*0014*/ 	.byte	0x00, 0xf0, 0x11, 0x00


	//----- nvinfo : EIATTR_KPARAM_INFO
	.align		4
.L_11:
        /*0018*/ 	.byte	0x04, 0x17
        /*001a*/ 	.short	(.L_13 - .L_12)
.L_12:
        /*001c*/ 	.word	0x00000000
        /*0020*/ 	.short	0x000e
        /*0022*/ 	.short	0x005c
        /*0024*/ 	.byte	0x00, 0xf0, 0x11, 0x00


	//----- nvinfo : EIATTR_KPARAM_INFO
	.align		4
.L_13:
        /*0028*/ 	.byte	0x04, 0x17
        /*002a*/ 	.short	(.L_15 - .L_14)
.L_14:
        /*002c*/ 	.word	0x00000000
        /*0030*/ 	.short	0x000d
        /*0032*/ 	.short	0x0058
        /*0034*/ 	.byte	0x00, 0xf0, 0x11, 0x00


	//----- nvinfo : EIATTR_KPARAM_INFO
	.align		4
.L_15:
        /*0038*/ 	.byte	0x04, 0x17
        /*003a*/ 	.short	(.L_17 - .L_16)
.L_16:
        /*003c*/ 	.word	0x00000000
        /*0040*/ 	.short	0x000c
        /*0042*/ 	.short	0x0050
        /*0044*/ 	.byte	0x00, 0xf5, 0x21, 0x00


	//----- nvinfo : EIATTR_KPARAM_INFO
	.align		4
.L_17:
        /*0048*/ 	.byte	0x04, 0x17
        /*004a*/ 	.short	(.L_19 - .L_18)
.L_18:
        /*004c*/ 	.word	0x00000000
        /*0050*/ 	.short	0x000b
        /*0052*/ 	.short	0x0048
        /*0054*/ 	.byte	0x00, 0xf5, 0x21, 0x00


	//----- nvinfo : EIATTR_KPARAM_INFO
	.align		4
.L_19:
        /*0058*/ 	.byte	0x04, 0x17
        /*005a*/ 	.short	(.L_21 - .L_20)
.L_20:
        /*005c*/ 	.word	0x00000000
        /*0060*/ 	.short	0x000a
        /*0062*/ 	.short	0x0040
        /*0064*/ 	.byte	0x00, 0xf5, 0x21, 0x00


	//----- nvinfo : EIATTR_KPARAM_INFO
	.align		4
.L_21:
        /*0068*/ 	.byte	0x04, 0x17
        /*006a*/ 	.short	(.L_23 - .L_22)
.L_22:
        /*006c*/ 	.word	0x00000000
        /*0070*/ 	.short	0x0009
        /*0072*/ 	.short	0x003c
        /*0074*/ 	.byte	0x00, 0xf0, 0x11, 0x00


	//----- nvinfo : EIATTR_KPARAM_INFO
	.align		4
.L_23:
        /*0078*/ 	.byte	0x04, 0x17
        /*007a*/ 	.short	(.L_25 - .L_24)
.L_24:
        /*007c*/ 	.word	0x00000000
        /*0080*/ 	.short	0x0008
        /*0082*/ 	.short	0x0038
        /*0084*/ 	.byte	0x00, 0xf0, 0x11, 0x00


	//----- nvinfo : EIATTR_KPARAM_INFO
	.align		4
.L_25:
        /*0088*/ 	.byte	0x04, 0x17
        /*008a*/ 	.short	(.L_27 - .L_26)
.L_26:
        /*008c*/ 	.word	0x00000000
        /*0090*/ 	.short	0x0007
        /*0092*/ 	.short	0x0030
        /*0094*/ 	.byte	0x00, 0xf5, 0x21, 0x00


	//----- nvinfo : EIATTR_KPARAM_INFO
	.align		4
.L_27:
        /*0098*/ 	.byte	0x04, 0x17
        /*009a*/ 	.short	(.L_29 - .L_28)
.L_28:
        /*009c*/ 	.word	0x00000000
        /*00a0*/ 	.short	0x0006
        /*00a2*/ 	.short	0x0028
        /*00a4*/ 	.byte	0x00, 0xf5, 0x21, 0x00


	//----- nvinfo : EIATTR_KPARAM_INFO
	.align		4
.L_29:
        /*00a8*/ 	.byte	0x04, 0x17
        /*00aa*/ 	.short	(.L_31 - .L_30)
.L_30:
        /*00ac*/ 	.word	0x00000000
        /*00b0*/ 	.short	0x0005
        /*00b2*/ 	.short	0x0024
        /*00b4*/ 	.byte	0x00, 0xf0, 0x11, 0x00


	//----- nvinfo : EIATTR_KPARAM_INFO
	.align		4
.L_31:
        /*00b8*/ 	.byte	0x04, 0x17
        /*00ba*/ 	.short	(.L_33 - .L_32)
.L_32:
        /*00bc*/ 	.word	0x00000000
        /*00c0*/ 	.short	0x0004
        /*00c2*/ 	.short	0x0020
        /*00c4*/ 	.byte	0x00, 0xf0, 0x11, 0x00


	//----- nvinfo : EIATTR_KPARAM_INFO
	.align		4
.L_33:
        /*00c8*/ 	.byte	0x04, 0x17
        /*00ca*/ 	.short	(.L_35 - .L_34)
.L_34:
        /*00cc*/ 	.word	0x00000000
        /*00d0*/ 	.short	0x0003
        /*00d2*/ 	.short	0x0018
        /*00d4*/ 	.byte	0x00, 0xf0, 0x21, 0x00


	//----- nvinfo : EIATTR_KPARAM_INFO
	.align		4
.L_35:
        /*00d8*/ 	.byte	0x04, 0x17
        /*00da*/ 	.short	(.L_37 - .L_36)
.L_36:
        /*00dc*/ 	.word	0x00000000
        /*00e0*/ 	.short	0x0002
        /*00e2*/ 	.short	0x0010
        /*00e4*/ 	.byte	0x00, 0xf0, 0x21, 0x00


	//----- nvinfo : EIATTR_KPARAM_INFO
	.align		4
.L_37:
        /*00e8*/ 	.byte	0x04, 0x17
        /*00ea*/ 	.short	(.L_39 - .L_38)
.L_38:
        /*00ec*/ 	.word	0x00000000
        /*00f0*/ 	.short	0x0001
        /*00f2*/ 	.short	0x0008
        /*00f4*/ 	.byte	0x00, 0xf0, 0x21, 0x00


	//----- nvinfo : EIATTR_KPARAM_INFO
	.align		4
.L_39:
        /*00f8*/ 	.byte	0x04, 0x17
        /*00fa*/ 	.short	(.L_41 - .L_40)
.L_40:
        /*00fc*/ 	.word	0x00000000
        /*0100*/ 	.short	0x0000
        /*0102*/ 	.short	0x0000
        /*0104*/ 	.byte	0x00, 0xf0, 0x21, 0x00


	//----- nvinfo : EIATTR_SPARSE_MMA_MASK
	.align		4
.L_41:
        /*0108*/ 	.byte	0x03, 0x50
        /*010a*/ 	.short	0x0000


	//----- nvinfo : EIATTR_MAXREG_COUNT
	.align		4
        /*010c*/ 	.byte	0x03, 0x1b
        /*010e*/ 	.short	0x00ff


	//----- nvinfo : EIATTR_MERCURY_ISA_VERSION
	.align		4
        /*0110*/ 	.byte	0x03, 0x5f
        /*0112*/ 	.short	0x0101


	//----- nvinfo : EIATTR_VRC_CTA_INIT_COUNT
	.align		4
        /*0114*/ 	.byte	0x02, 0x4a
	.zero		1
	.zero		1


	//----- nvinfo : EIATTR_EXIT_INSTR_OFFSETS
	.align		4
        /*0118*/ 	.byte	0x04, 0x1c
        /*011a*/ 	.short	(.L_43 - .L_42)


	//   ....[0]....
.L_42:
        /*011c*/ 	.word	0x00000140


	//   ....[1]....
        /*0120*/ 	.word	0x00000860


	//   ....[2]....
        /*0124*/ 	.word	0x00000fc0


	//----- nvinfo : EIATTR_CRS_STACK_SIZE
	.align		4
.L_43:
        /*0128*/ 	.byte	0x04, 0x1e
        /*012a*/ 	.short	(.L_45 - .L_44)
.L_44:
        /*012c*/ 	.word	0x00000000


	//----- nvinfo : EIATTR_CBANK_PARAM_SIZE
	.align		4
.L_45:
        /*0130*/ 	.byte	0x03, 0x19
        /*0132*/ 	.short	0x0064


	//----- nvinfo : EIATTR_PARAM_CBANK
	.align		4
        /*0134*/ 	.byte	0x04, 0x0a
        /*0136*/ 	.short	(.L_47 - .L_46)
	.align		4
.L_46:
        /*0138*/ 	.word	index@(.nv.constant0._Z5stepNddddiiPdS_iiS_S_Piiii)
        /*013c*/ 	.short	0x0380
        /*013e*/ 	.short	0x0064


	//----- nvinfo : EIATTR_SW_WAR
	.align		4
.L_47:
        /*0140*/ 	.byte	0x04, 0x36
        /*0142*/ 	.short	(.L_49 - .L_48)
.L_48:
        /*0144*/ 	.word	0x00000008
.L_49:


//--------------------- .nv.callgraph             --------------------------
	.section	.nv.callgraph,"",@"SHT_CUDA_CALLGRAPH"
	.align	4
	.sectionentsize	8
	.align		4
        /*0000*/ 	.word	0x00000000
	.align		4
        /*0004*/ 	.word	0xffffffff
	.align		4
        /*0008*/ 	.word	0x00000000
	.align		4
        /*000c*/ 	.word	0xfffffffe
	.align		4
        /*0010*/ 	.word	0x00000000
	.align		4
        /*0014*/ 	.word	0xfffffffd
	.align		4
        /*0018*/ 	.word	0x00000000
	.align		4
        /*001c*/ 	.word	0xfffffffc


//--------------------- .text._Z5stepNddddiiPdS_iiS_S_Piiii --------------------------
	.section	.text._Z5stepNddddiiPdS_iiS_S_Piiii,"ax",@progbits
	.align	128
.text._Z5stepNddddiiPdS_iiS_S_Piiii:
        .type           _Z5stepNddddiiPdS_iiS_S_Piiii,@function
        .size           _Z5stepNddddiiPdS_iiS_S_Piiii,(.L_x_26 - _Z5stepNddddiiPdS_iiS_S_Piiii)
        .other          _Z5stepNddddiiPdS_iiS_S_Piiii,@"STO_CUDA_ENTRY STV_DEFAULT"
_Z5stepNddddiiPdS_iiS_S_Piiii:
[----:B------:R-:W-:Y:S01]  /*0000*/  LDC R1, c[0x0][0x37c] ;  /* 0x0000df00ff017b82 */ /* 0x000fe20000000800 */
[----:B------:R-:W0:Y:S01]  /*0010*/  S2R R3, SR_TID.Y ;  /* 0x0000000000037919 */ /* 0x000e220000002200 */
[----:B------:R-:W1:Y:S06]  /*0020*/  LDCU UR4, c[0x0][0x360] ;  /* 0x00006c00ff0477ac */ /* 0x000e6c0008000800 */
[----:B------:R-:W2:Y:S01]  /*0030*/  LDC R5, c[0x0][0x360] ;  /* 0x0000d800ff057b82 */ /* 0x000ea20000000800 */
[----:B------:R-:W2:Y:S01]  /*0040*/  S2R R2, SR_TID.X ;  /* 0x0000000000027919 */ /* 0x000ea20000002100 */
[----:B------:R-:W3:Y:S01]  /*0050*/  LDCU UR5, c[0x0][0x364] ;  /* 0x00006c80ff0577ac */ /* 0x000ee20008000800 */
[----:B------:R-:W4:Y:S05]  /*0060*/  LDCU UR6, c[0x0][0x3bc] ;  /* 0x00007780ff0677ac */ /* 0x000f2a0008000800 */
[----:B------:R-:W0:Y:S01]  /*0070*/  S2UR UR11, SR_CTAID.Y ;  /* 0x00000000000b79c3 */ /* 0x000e220000002600 */
[----:B------:R-:W4:Y:S07]  /*0080*/  LDCU UR9, c[0x0][0x3dc] ;  /* 0x00007b80ff0977ac */ /* 0x000f2e0008000800 */
[----:B------:R-:W0:Y:S01]  /*0090*/  LDC R0, c[0x0][0x364] ;  /* 0x0000d900ff007b82 */ /* 0x000e220000000800 */
[----:B------:R-:W1:Y:S01]  /*00a0*/  LDCU UR7, c[0x0][0x370] ;  /* 0x00006e00ff0777ac */ /* 0x000e620008000800 */
[----:B------:R-:W3:Y:S06]  /*00b0*/  LDCU UR8, c[0x0][0x374] ;  /* 0x00006e80ff0877ac */ /* 0x000eec0008000800 */
[----:B------:R-:W2:Y:S01]  /*00c0*/  S2UR UR10, SR_CTAID.X ;  /* 0x00000000000a79c3 */ /* 0x000ea20000002500 */
[----:B----4-:R-:W-:-:S04]  /*00d0*/  UISETP.LT.AND UP0, UPT, UR6, UR9, UPT ;  /* 0x000000090600728c */ /* 0x010fc8000bf01270 */
[----:B------:R-:W-:Y:S02]  /*00e0*/  USEL UR6, UR6, UR9, UP0 ;  /* 0x0000000906067287 */ /* 0x000fe40008000000 */
[----:B-1----:R-:W-:Y:S02]  /*00f0*/  UIMAD UR4, UR4, UR7, URZ ;  /* 0x00000007040472a4 */ /* 0x002fe4000f8e02ff */
[----:B---3--:R-:W-:Y:S01]  /*0100*/  UIMAD UR5, UR5, UR8, URZ ;  /* 0x00000008050572a4 */ /* 0x008fe2000f8e02ff */
[----:B0-----:R-:W-:-:S05]  /*0110*/  IMAD R3, R0, UR11, R3 ;  /* 0x0000000b00037c24 */ /* 0x001fca000f8e0203 */
[----:B------:R-:W-:Y:S01]  /*0120*/  ISETP.GE.AND P0, PT, R3, UR6, PT ;  /* 0x0000000603007c0c */ /* 0x000fe2000bf06270 */
[----:B--2---:R-:W-:-:S12]  /*0130*/  IMAD R2, R5, UR10, R2 ;  /* 0x0000000a05027c24 */ /* 0x004fd8000f8e0202 */
[----:B------:R-:W-:Y:S05]  /*0140*/  @P0 EXIT ;  /* 0x000000000000094d */ /* 0x000fea0003800000 */
[----:B------:R-:W0:Y:S01]  /*0150*/  LDCU.64 UR10, c[0x0][0x3a0] ;  /* 0x00007400ff0a77ac */ /* 0x000e220008000a00 */
[----:B------:R-:W1:Y:S01]  /*0160*/  LDC.64 R22, c[0x0][0x380] ;  /* 0x0000e000ff167b82 */ /* 0x000e620000000a00 */
[----:B------:R-:W2:Y:S01]  /*0170*/  LDCU UR7, c[0x0][0x3b8] ;  /* 0x00007700ff0777ac */ /* 0x000ea20008000800 */
[----:B------:R-:W2:Y:S06]  /*0180*/  LDCU UR9, c[0x0][0x3d8] ;  /* 0x00007b00ff0977ac */ /* 0x000eac0008000800 */
[----:B------:R-:W3:Y:S01]  /*0190*/  LDC.64 R20, c[0x0][0x388] ;  /* 0x0000e200ff147b82 */ /* 0x000ee20000000a00 */
[----:B------:R-:W4:Y:S01]  /*01a0*/  LDCU UR8, c[0x0][0x3e0] ;  /* 0x00007c00ff0877ac */ /* 0x000f220008000800 */
[----:B------:R-:W1:Y:S01]  /*01b0*/  LDCU.128 UR16, c[0x0][0x390] ;  /* 0x00007200ff1077ac */ /* 0x000e620008000c00 */
[----:B0-----:R-:W0:Y:S01]  /*01c0*/  I2F.F64 R4, UR10 ;  /* 0x0000000a00047d12 */ /* 0x001e220008201c00 */
[----:B------:R-:W5:Y:S01]  /*01d0*/  LDCU.64 UR14, c[0x0][0x358] ;  /* 0x00006b00ff0e77ac */ /* 0x000f620008000a00 */
[----:B------:R-:W1:Y:S06]  /*01e0*/  LDCU UR22, c[0x0][0x3d8] ;  /* 0x00007b00ff1677ac */ /* 0x000e6c0008000800 */
[----:B------:R-:W5:Y:S01]  /*01f0*/  I2F.F64 R6, UR11 ;  /* 0x0000000b00067d12 */ /* 0x000f620008201c00 */
[----:B--2---:R-:W-:Y:S01]  /*0200*/  UISETP.LT.AND UP0, UPT, UR7, UR9, UPT ;  /* 0x000000090700728c */ /* 0x004fe2000bf01270 */
[----:B------:R-:W2:Y:S01]  /*0210*/  LDCU.64 UR20, c[0x0][0x380] ;  /* 0x00007000ff1477ac */ /* 0x000ea20008000a00 */
[----:B0-----:R-:W-:-:S02]  /*0220*/  R2UR UR10, R4 ;  /* 0x00000000040a72ca */ /* 0x001fc400000e0000 */
[----:B------:R-:W-:Y:S01]  /*0230*/  USEL UR7, UR7, UR9, UP0 ;  /* 0x0000000907077287 */ /* 0x000fe20008000000 */
[----:B------:R-:W-:Y:S01]  /*0240*/  R2UR UR11, R5 ;  /* 0x00000000050b72ca */ /* 0x000fe200000e0000 */
[----:B----4-:R-:W-:Y:S01]  /*0250*/  UISETP.GT.AND UP0, UPT, UR8, URZ, UPT ;  /* 0x000000ff0800728c */ /* 0x010fe2000bf04270 */
[----:B-1----:R-:W-:Y:S02]  /*0260*/  DADD R22, -R22, UR16 ;  /* 0x0000001016167e29 */ /* 0x002fe40008000100 */
[----:B---3--:R-:W-:Y:S01]  /*0270*/  DADD R20, -R20, UR18 ;  /* 0x0000001214147e29 */ /* 0x008fe20008000100 */
[----:B-----5:R-:W-:Y:S02]  /*0280*/  R2UR UR12, R6 ;  /* 0x00000000060c72ca */ /* 0x020fe400000e0000 */
[----:B------:R-:W-:-:S03]  /*0290*/  R2UR UR13, R7 ;  /* 0x00000000070d72ca */ /* 0x000fc600000e0000 */
[----:B--2---:R-:W-:-:S12]  /*02a0*/  BRA.U UP0, `(.L_x_0) ;  /* 0x0000000500707547 */ /* 0x004fd8000b800000 */
.L_x_8:
[----:B------:R-:W-:Y:S01]  /*02b0*/  ISETP.GE.AND P0, PT, R2, UR7, PT ;  /* 0x0000000702007c0c */ /* 0x000fe2000bf06270 */
[----:B------:R-:W-:-:S12]  /*02c0*/  BSSY.RECONVERGENT B0, `(.L_x_1) ;  /* 0x0000056000007945 */ /* 0x000fd80003800200 */
[----:B0-----:R-:W-:Y:S05]  /*02d0*/  @P0 BRA `(.L_x_2) ;  /* 0x0000000400500947 */ /* 0x001fea0003800000 */
[----:B------:R-:W0:Y:S01]  /*02e0*/  MUFU.RCP64H R7, UR13 ;  /* 0x0000000d00077d08 */ /* 0x000e220008001800 */
[----:B------:R-:W-:Y:S01]  /*02f0*/  IMAD.U32 R4, RZ, RZ, UR12 ;  /* 0x0000000cff047e24 */ /* 0x000fe2000f8e00ff */
[----:B------:R-:W-:Y:S01]  /*0300*/  BSSY.RECONVERGENT B1, `(.L_x_3) ;  /* 0x000001e000017945 */ /* 0x000fe20003800200 */
[----:B------:R-:W-:Y:S02]  /*0310*/  IMAD.U32 R5, RZ, RZ, UR13 ;  /* 0x0000000dff057e24 */ /* 0x000fe4000f8e00ff */
[----:B------:R-:W-:-:S06]  /*0320*/  IMAD.MOV.U32 R6, RZ, RZ, 0x1 ;  /* 0x00000001ff067424 */ /* 0x000fcc00078e00ff */
[----:B0-----:R-:W-:-:S08]  /*0330*/  DFMA R4, R6, -R4, 1 ;  /* 0x3ff000000604742b */ /* 0x001fd00000000804 */
[----:B------:R-:W-:Y:S02]  /*0340*/  DFMA R8, R4, R4, R4 ;  /* 0x000000040408722b */ /* 0x000fe40000000004 */
[----:B------:R-:W0:Y:S06]  /*0350*/  I2F.F64.U32 R4, R3 ;  /* 0x0000000300047312 */ /* 0x000e2c0000201800 */
[----:B------:R-:W-:Y:S01]  /*0360*/  DFMA R8, R6, R8, R6 ;  /* 0x000000080608722b */ /* 0x000fe20000000006 */
[----:B------:R-:W-:Y:S01]  /*0370*/  MOV R6, UR12 ;  /* 0x0000000c00067c02 */ /* 0x000fe20008000f00 */
[----:B------:R-:W-:-:S06]  /*0380*/  IMAD.U32 R7, RZ, RZ, UR13 ;  /* 0x0000000dff077e24 */ /* 0x000fcc000f8e00ff */
[----:B------:R-:W-:Y:S02]  /*0390*/  DFMA R6, R8, -R6, 1 ;  /* 0x3ff000000806742b */ /* 0x000fe40000000806 */
[----:B0-----:R-:W-:-:S06]  /*03a0*/  DMUL R10, R20, R4 ;  /* 0x00000004140a7228 */ /* 0x001fcc0000000000 */
[----:B------:R-:W-:-:S04]  /*03b0*/  DFMA R6, R8, R6, R8 ;  /* 0x000000060806722b */ /* 0x000fc80000000008 */
[----:B------:R-:W-:-:S04]  /*03c0*/  FSETP.GEU.AND P1, PT, |R11|, 6.5827683646048100446e-37, PT ;  /* 0x036000000b00780b */ /* 0x000fc80003f2e200 */
[----:B------:R-:W-:-:S08]  /*03d0*/  DMUL R12, R10, R6 ;  /* 0x000000060a0c7228 */ /* 0x000fd00000000000 */
[----:B------:R-:W-:-:S08]  /*03e0*/  DFMA R4, R12, -UR12, R10 ;  /* 0x8000000c0c047c2b */ /* 0x000fd0000800000a */
[----:B------:R-:W-:-:S10]  /*03f0*/  DFMA R12, R6, R4, R12 ;  /* 0x00000004060c722b */ /* 0x000fd4000000000c */
[----:B------:R-:W-:-:S05]  /*0400*/  FFMA R0, RZ, UR13, R13 ;  /* 0x0000000dff007c23 */ /* 0x000fca000800000d */
[----:B------:R-:W-:-:S13]  /*0410*/  FSETP.GT.AND P0, PT, |R0|, 1.469367938527859385e-39, PT ;  /* 0x001000000000780b */ /* 0x000fda0003f04200 */
[----:B------:R-:W-:Y:S05]  /*0420*/  @P0 BRA P1, `(.L_x_4) ;  /* 0x00000000002c0947 */ /* 0x000fea0000800000 */
[----:B------:R-:W-:Y:S01]  /*0430*/  IMAD.U32 R4, RZ, RZ, UR12 ;  /* 0x0000000cff047e24 */ /* 0x000fe2000f8e00ff */
[----:B------:R-:W-:Y:S01]  /*0440*/  MOV R8, UR12 ;  /* 0x0000000c00087c02 */ /* 0x000fe20008000f00 */
[----:B------:R-:W-:Y:S01]  /*0450*/  IMAD.U32 R5, RZ, RZ, UR13 ;  /* 0x0000000dff057e24 */ /* 0x000fe2000f8e00ff */
[----:B------:R-:W-:Y:S01]  /*0460*/  MOV R0, 0x4c0 ;  /* 0x000004c000007802 */ /* 0x000fe20000000f00 */
[----:B------:R-:W-:Y:S01]  /*0470*/  IMAD.U32 R9, RZ, RZ, UR13 ;  /* 0x0000000dff097e24 */ /* 0x000fe2000f8e00ff */
[----:B------:R-:W-:Y:S01]  /*0480*/  MOV R8, R4 ;  /* 0x0000000400087202 */ /* 0x000fe20000000f00 */
[----:B------:R-:W-:Y:S02]  /*0490*/  IMAD.MOV.U32 R6, RZ, RZ, R10 ;  /* 0x000000ffff067224 */ /* 0x000fe400078e000a */
[----:B------:R-:W-:-:S07]  /*04a0*/  IMAD.MOV.U32 R7, RZ, RZ, R11 ;  /* 0x000000ffff077224 */ /* 0x000fce00078e000b */
[----:B------:R-:W-:Y:S05]  /*04b0*/  CALL.REL.NOINC `($__internal_0_$__cuda_sm20_div_rn_f64_full) ;  /* 0x0000000800c47944 */ /* 0x000fea0003c00000 */
[----:B------:R-:W-:Y:S02]  /*04c0*/  IMAD.MOV.U32 R12, RZ, RZ, R26 ;  /* 0x000000ffff0c7224 */ /* 0x000fe400078e001a */
[----:B------:R-:W-:-:S07]  /*04d0*/  IMAD.MOV.U32 R13, RZ, RZ, R27 ;  /* 0x000000ffff0d7224 */ /* 0x000fce00078e001b */
.L_x_4:
[----:B------:R-:W-:Y:S05]  /*04e0*/  BSYNC.RECONVERGENT B1 ;  /* 0x0000000000017941 */ /* 0x000fea0003800200 */
.L_x_3:
[----:B------:R-:W0:Y:S01]  /*04f0*/  LDCU.64 UR8, c[0x0][0x388] ;  /* 0x00007100ff0877ac */ /* 0x000e220008000a00 */
[----:B------:R-:W1:Y:S01]  /*0500*/  LDC.64 R18, c[0x0][0x3d0] ;  /* 0x0000f400ff127b82 */ /* 0x000e620000000a00 */
[----:B------:R-:W-:-:S07]  /*0510*/  IMAD.MOV.U32 R4, RZ, RZ, R2 ;  /* 0x000000ffff047224 */ /* 0x000fce00078e0002 */
[----:B------:R-:W2:Y:S08]  /*0520*/  LDC.64 R16, c[0x0][0x3c0] ;  /* 0x0000f000ff107b82 */ /* 0x000eb00000000a00 */
[----:B------:R-:W3:Y:S01]  /*0530*/  LDC.64 R14, c[0x0][0x3c8] ;  /* 0x0000f200ff0e7b82 */ /* 0x000ee20000000a00 */
[----:B0-----:R-:W-:-:S11]  /*0540*/  DADD R12, R12, UR8 ;  /* 0x000000080c0c7e29 */ /* 0x001fd60008000000 */
.L_x_7:
[----:B0-----:R-:W0:Y:S01]  /*0550*/  MUFU.RCP64H R7, UR11 ;  /* 0x0000000b00077d08 */ /* 0x001e220008001800 */
[----:B------:R-:W-:Y:S01]  /*0560*/  MOV R8, UR10 ;  /* 0x0000000a00087c02 */ /* 0x000fe20008000f00 */
[----:B------:R-:W-:Y:S01]  /*0570*/  IMAD.U32 R9, RZ, RZ, UR11 ;  /* 0x0000000bff097e24 */ /* 0x000fe2000f8e00ff */
[----:B------:R-:W-:Y:S01]  /*0580*/  BSSY.RECONVERGENT B1, `(.L_x_5) ;  /* 0x000001e000017945 */ /* 0x000fe20003800200 */
[----:B------:R-:W-:-:S06]  /*0590*/  IMAD.MOV.U32 R6, RZ, RZ, 0x1 ;  /* 0x00000001ff067424 */ /* 0x000fcc00078e00ff */
[----:B0-----:R-:W-:-:S08]  /*05a0*/  DFMA R8, R6, -R8, 1 ;  /* 0x3ff000000608742b */ /* 0x001fd00000000808 */
[----:B------:R-:W-:Y:S02]  /*05b0*/  DFMA R10, R8, R8, R8 ;  /* 0x00000008080a722b */ /* 0x000fe40000000008 */
[----:B------:R-:W0:Y:S06]  /*05c0*/  I2F.F64 R8, R4 ;  /* 0x0000000400087312 */ /* 0x000e2c0000201c00 */
[----:B------:R-:W-:Y:S01]  /*05d0*/  DFMA R10, R6, R10, R6 ;  /* 0x0000000a060a722b */ /* 0x000fe20000000006 */
[----:B------:R-:W-:Y:S01]  /*05e0*/  IMAD.U32 R6, RZ, RZ, UR10 ;  /* 0x0000000aff067e24 */ /* 0x000fe2000f8e00ff */
[----:B------:R-:W-:-:S06]  /*05f0*/  MOV R7, UR11 ;  /* 0x0000000b00077c02 */ /* 0x000fcc0008000f00 */
        /* <DEDUP_REMOVED lines=12> */
[----:B------:R-:W-:Y:S01]  /*06c0*/  IMAD.MOV.U32 R6, RZ, RZ, R8 ;  /* 0x000000ffff067224 */ /* 0x000fe200078e0008 */
[----:B------:R-:W-:Y:S01]  /*06d0*/  MOV R0, 0x740 ;  /* 0x0000074000007802 */ /* 0x000fe20000000f00 */
[----:B------:R-:W-:Y:S01]  /*06e0*/  IMAD.MOV.U32 R7, RZ, RZ, R9 ;  /* 0x000000ffff077224 */ /* 0x000fe200078e0009 */
[----:B------:R-:W-:Y:S01]  /*06f0*/  MOV R9, R25 ;  /* 0x0000001900097202 */ /* 0x000fe20000000f00 */
[----:B------:R-:W-:Y:S02]  /*0700*/  IMAD.U32 R11, RZ, RZ, UR11 ;  /* 0x0000000bff0b7e24 */ /* 0x000fe4000f8e00ff */
[----:B------:R-:W-:Y:S02]  /*0710*/  IMAD.U32 R24, RZ, RZ, UR10 ;  /* 0x0000000aff187e24 */ /* 0x000fe4000f8e00ff */
[----:B------:R-:W-:-:S07]  /*0720*/  IMAD.MOV.U32 R8, RZ, RZ, R10 ;  /* 0x000000ffff087224 */ /* 0x000fce00078e000a */
[----:B-123--:R-:W-:Y:S05]  /*0730*/  CALL.REL.NOINC `($__internal_0_$__cuda_sm20_div_rn_f64_full) ;  /* 0x0000000800247944 */ /* 0x00efea0003c00000 */
[----:B------:R-:W-:Y:S02]  /*0740*/  IMAD.MOV.U32 R6, RZ, RZ, R26 ;  /* 0x000000ffff067224 */ /* 0x000fe400078e001a */
[----:B------:R-:W-:-:S07]  /*0750*/  IMAD.MOV.U32 R7, RZ, RZ, R27 ;  /* 0x000000ffff077224 */ /* 0x000fce00078e001b */
.L_x_6:
[----:B------:R-:W-:Y:S05]  /*0760*/  BSYNC.RECONVERGENT B1 ;  /* 0x0000000000017941 */ /* 0x000fea0003800200 */
.L_x_5:
[----:B------:R-:W-:Y:S01]  /*0770*/  IMAD R25, R3, UR22, R4 ;  /* 0x0000001603197c24 */ /* 0x000fe2000f8e0204 */
[----:B------:R-:W-:Y:S01]  /*0780*/  DADD R6, R6, UR20 ;  /* 0x0000001406067e29 */ /* 0x000fe20008000000 */
[----:B------:R-:W-:Y:S02]  /*0790*/  VIADD R4, R4, UR4 ;  /* 0x0000000404047c36 */ /* 0x000fe40008000000 */
[----:B--2---:R-:W-:-:S03]  /*07a0*/  IMAD.WIDE R8, R25, 0x8, R16 ;  /* 0x0000000819087825 */ /* 0x004fc600078e0210 */
[----:B------:R-:W-:Y:S01]  /*07b0*/  ISETP.GE.AND P0, PT, R4, UR7, PT ;  /* 0x0000000704007c0c */ /* 0x000fe2000bf06270 */
[C---:B---3--:R-:W-:Y:S01]  /*07c0*/  IMAD.WIDE R10, R25.reuse, 0x8, R14 ;  /* 0x00000008190a7825 */ /* 0x048fe200078e020e */
[----:B------:R0:W-:Y:S03]  /*07d0*/  STG.E.64 desc[UR14][R8.64], R6 ;  /* 0x0000000608007986 */ /* 0x0001e6000c101b0e */
[----:B-1----:R-:W-:Y:S01]  /*07e0*/  IMAD.WIDE R24, R25, 0x4, R18 ;  /* 0x0000000419187825 */ /* 0x002fe200078e0212 */
[----:B------:R0:W-:Y:S04]  /*07f0*/  STG.E.64 desc[UR14][R10.64], R12 ;  /* 0x0000000c0a007986 */ /* 0x0001e8000c101b0e */
[----:B------:R0:W-:Y:S03]  /*0800*/  STG.E desc[UR14][R24.64], RZ ;  /* 0x000000ff18007986 */ /* 0x0001e6000c10190e */
[----:B------:R-:W-:Y:S05]  /*0810*/  @!P0 BRA `(.L_x_7) ;  /* 0xfffffffc004c8947 */ /* 0x000fea000383ffff */
.L_x_2:
[----:B------:R-:W-:Y:S05]  /*0820*/  BSYNC.RECONVERGENT B0 ;  /* 0x0000000000007941 */ /* 0x000fea0003800200 */
.L_x_1:
[----:B------:R-:W-:-:S04]  /*0830*/  IADD3 R3, PT, PT, R3, UR5, RZ ;  /* 0x0000000503037c10 */ /* 0x000fc8000fffe0ff */
[----:B------:R-:W-:-:S13]  /*0840*/  ISETP.GE.AND P0, PT, R3, UR6, PT ;  /* 0x0000000603007c0c */ /* 0x000fda000bf06270 */
[----:B------:R-:W-:Y:S05]  /*0850*/  @!P0 BRA `(.L_x_8) ;  /* 0xfffffff800948947 */ /* 0x000fea000383ffff */
[----:B------:R-:W-:Y:S05]  /*0860*/  EXIT ;  /* 0x000000000000794d */ /* 0x000fea0003800000 */
.L_x_0:
[----:B------:R-:W-:-:S12]  /*0870*/  UIADD3 UR8, UPT, UPT, -UR8, URZ, URZ ;  /* 0x000000ff08087290 */ /* 0x000fd8000fffe1ff */
.L_x_19:
[----:B------:R-:W-:Y:S01]  /*0880*/  ISETP.GE.AND P0, PT, R2, UR7, PT ;  /* 0x0000000702007c0c */ /* 0x000fe2000bf06270 */
[----:B------:R-:W-:-:S12]  /*0890*/  BSSY.RECONVERGENT B0, `(.L_x_9) ;  /* 0x000006f000007945 */ /* 0x000fd80003800200 */
[----:B0-----:R-:W-:Y:S05]  /*08a0*/  @P0 BRA `(.L_x_10) ;  /* 0x0000000400b40947 */ /* 0x001fea0003800000 */
[----:B------:R-:W0:Y:S01]  /*08b0*/  MUFU.RCP64H R7, UR13 ;  /* 0x0000000d00077d08 */ /* 0x000e220008001800 */
[----:B------:R-:W-:Y:S01]  /*08c0*/  IMAD.U32 R4, RZ, RZ, UR12 ;  /* 0x0000000cff047e24 */ /* 0x000fe2000f8e00ff */
[----:B------:R-:W-:Y:S01]  /*08d0*/  MOV R10, UR12 ;  /* 0x0000000c000a7c02 */ /* 0x000fe20008000f00 */
[----:B------:R-:W-:Y:S01]  /*08e0*/  IMAD.U32 R5, RZ, RZ, UR13 ;  /* 0x0000000dff057e24 */ /* 0x000fe2000f8e00ff */
[----:B------:R-:W-:Y:S01]  /*08f0*/  BSSY.RECONVERGENT B1, `(.L_x_11) ;  /* 0x000001a000017945 */ /* 0x000fe20003800200 */
[----:B------:R-:W-:Y:S02]  /*0900*/  IMAD.MOV.U32 R6, RZ, RZ, 0x1 ;  /* 0x00000001ff067424 */ /* 0x000fe400078e00ff */
[----:B------:R-:W-:-:S04]  /*0910*/  IMAD.U32 R11, RZ, RZ, UR13 ;  /* 0x0000000dff0b7e24 */ /* 0x000fc8000f8e00ff */
[----:B0-----:R-:W-:-:S08]  /*0920*/  DFMA R4, R6, -R4, 1 ;  /* 0x3ff000000604742b */ /* 0x001fd00000000804 */
[----:B------:R-:W-:Y:S02]  /*0930*/  DFMA R8, R4, R4, R4 ;  /* 0x000000040408722b */ /* 0x000fe40000000004 */
[----:B------:R-:W0:Y:S06]  /*0940*/  I2F.F64.U32 R4, R3 ;  /* 0x0000000300047312 */ /* 0x000e2c0000201800 */
[----:B------:R-:W-:-:S08]  /*0950*/  DFMA R8, R6, R8, R6 ;  /* 0x000000080608722b */ /* 0x000fd00000000006 */
        /* <DEDUP_REMOVED lines=14> */
[----:B------:R-:W-:Y:S02]  /*0a40*/  IMAD.U32 R9, RZ, RZ, UR13 ;  /* 0x0000000dff097e24 */ /* 0x000fe4000f8e00ff */
[----:B------:R-:W-:-:S07]  /*0a50*/  IMAD.MOV.U32 R8, RZ, RZ, R4 ;  /* 0x000000ffff087224 */ /* 0x000fce00078e0004 */
[----:B------:R-:W-:Y:S05]  /*0a60*/  CALL.REL.NOINC `($__internal_0_$__cuda_sm20_div_rn_f64_full) ;  /* 0x0000000400587944 */ /* 0x000fea0003c00000 */
[----:B------:R-:W-:Y:S01]  /*0a70*/  IMAD.MOV.U32 R12, RZ, RZ, R26 ;  /* 0x000000ffff0c7224 */ /* 0x000fe200078e001a */
[----:B------:R-:W-:-:S07]  /*0a80*/  MOV R13, R27 ;  /* 0x0000001b000d7202 */ /* 0x000fce0000000f00 */
.L_x_12:
[----:B------:R-:W-:Y:S05]  /*0a90*/  BSYNC.RECONVERGENT B1 ;  /* 0x0000000000017941 */ /* 0x000fea0003800200 */
.L_x_11:
[----:B------:R-:W0:Y:S01]  /*0aa0*/  LDCU.64 UR16, c[0x0][0x388] ;  /* 0x00007100ff1077ac */ /* 0x000e220008000a00 */
[----:B------:R-:W-:Y:S01]  /*0ab0*/  IMAD.MOV.U32 R4, RZ, RZ, R2 ;  /* 0x000000ffff047224 */ /* 0x000fe200078e0002 */
[----:B0-----:R-:W-:-:S11]  /*0ac0*/  DADD R12, R12, UR16 ;  /* 0x000000100c0c7e29 */ /* 0x001fd60008000000 */
.L_x_18:
[----:B0-----:R-:W0:Y:S01]  /*0ad0*/  MUFU.RCP64H R9, UR11 ;  /* 0x0000000b00097d08 */ /* 0x001e220008001800 */
[----:B------:R-:W-:Y:S01]  /*0ae0*/  IMAD.U32 R6, RZ, RZ, UR10 ;  /* 0x0000000aff067e24 */ /* 0x000fe2000f8e00ff */
[----:B------:R-:W-:Y:S01]  /*0af0*/  MOV R8, 0x1 ;  /* 0x0000000100087802 */ /* 0x000fe20000000f00 */
[----:B------:R-:W-:Y:S01]  /*0b00*/  IMAD.U32 R7, RZ, RZ, UR11 ;  /* 0x0000000bff077e24 */ /* 0x000fe2000f8e00ff */
[----:B------:R-:W-:Y:S01]  /*0b10*/  BSSY.RECONVERGENT B1, `(.L_x_13) ;  /* 0x000001c000017945 */ /* 0x000fe20003800200 */
[----:B------:R-:W-:Y:S02]  /*0b20*/  IMAD.U32 R14, RZ, RZ, UR10 ;  /* 0x0000000aff0e7e24 */ /* 0x000fe4000f8e00ff */
[----:B------:R-:W-:Y:S02]  /*0b30*/  IMAD.U32 R15, RZ, RZ, UR11 ;  /* 0x0000000bff0f7e24 */ /* 0x000fe4000f8e00ff */
[----:B0-----:R-:W-:-:S08]  /*0b40*/  DFMA R6, R8, -R6, 1 ;  /* 0x3ff000000806742b */ /* 0x001fd00000000806 */
[----:B------:R-:W-:Y:S02]  /*0b50*/  DFMA R10, R6, R6, R6 ;  /* 0x00000006060a722b */ /* 0x000fe40000000006 */
[----:B------:R-:W0:Y:S06]  /*0b60*/  I2F.F64 R6, R4 ;  /* 0x0000000400067312 */ /* 0x000e2c0000201c00 */
        /* <DEDUP_REMOVED lines=14> */
[----:B------:R-:W-:Y:S01]  /*0c50*/  MOV R7, R11 ;  /* 0x0000000b00077202 */ /* 0x000fe20000000f00 */
[----:B------:R-:W-:Y:S01]  /*0c60*/  IMAD.U32 R14, RZ, RZ, UR10 ;  /* 0x0000000aff0e7e24 */ /* 0x000fe2000f8e00ff */
[----:B------:R-:W-:Y:S01]  /*0c70*/  MOV R0, 0xcb0 ;  /* 0x00000cb000007802 */ /* 0x000fe20000000f00 */
[----:B------:R-:W-:Y:S02]  /*0c80*/  IMAD.MOV.U32 R6, RZ, RZ, R10 ;  /* 0x000000ffff067224 */ /* 0x000fe400078e000a */
[----:B------:R-:W-:-:S07]  /*0c90*/  IMAD.MOV.U32 R9, RZ, RZ, R15 ;  /* 0x000000ffff097224 */ /* 0x000fce00078e000f */
[----:B------:R-:W-:Y:S05]  /*0ca0*/  CALL.REL.NOINC `($__internal_0_$__cuda_sm20_div_rn_f64_full) ;  /* 0x0000000000c87944 */ /* 0x000fea0003c00000 */
[----:B------:R-:W-:Y:S02]  /*0cb0*/  IMAD.MOV.U32 R6, RZ, RZ, R26 ;  /* 0x000000ffff067224 */ /* 0x000fe400078e001a */
[----:B------:R-:W-:-:S07]  /*0cc0*/  IMAD.MOV.U32 R7, RZ, RZ, R27 ;  /* 0x000000ffff077224 */ /* 0x000fce00078e001b */
.L_x_14:
[----:B------:R-:W-:Y:S05]  /*0cd0*/  BSYNC.RECONVERGENT B1 ;  /* 0x0000000000017941 */ /* 0x000fea0003800200 */
.L_x_13:
[----:B------:R-:W0:Y:S01]  /*0ce0*/  LDCU.64 UR16, c[0x0][0x380] ;  /* 0x00007000ff1077ac */ /* 0x000e220008000a00 */
[----:B------:R-:W1:Y:S01]  /*0cf0*/  LDC R5, c[0x0][0x3e0] ;  /* 0x0000f800ff057b82 */ /* 0x000e620000000800 */
[----:B------:R-:W-:Y:S01]  /*0d00*/  BSSY.RECONVERGENT B1, `(.L_x_15) ;  /* 0x0000019000017945 */ /* 0x000fe20003800200 */
[----:B------:R-:W-:Y:S01]  /*0d10*/  MOV R0, RZ ;  /* 0x000000ff00007202 */ /* 0x000fe20000000f00 */
[----:B------:R-:W-:Y:S02]  /*0d20*/  IMAD.U32 R24, RZ, RZ, UR8 ;  /* 0x00000008ff187e24 */ /* 0x000fe4000f8e00ff */
[----:B------:R-:W-:Y:S02]  /*0d30*/  IMAD.MOV.U32 R8, RZ, RZ, R12 ;  /* 0x000000ffff087224 */ /* 0x000fe400078e000c */
[----:B------:R-:W-:Y:S01]  /*0d40*/  IMAD.MOV.U32 R9, RZ, RZ, R13 ;  /* 0x000000ffff097224 */ /* 0x000fe200078e000d */
[----:B0-----:R-:W-:-:S10]  /*0d50*/  DADD R10, R6, UR16 ;  /* 0x00000010060a7e29 */ /* 0x001fd40008000000 */
[----:B------:R-:W-:Y:S01]  /*0d60*/  MOV R6, R10 ;  /* 0x0000000a00067202 */ /* 0x000fe20000000f00 */
[----:B------:R-:W-:-:S07]  /*0d70*/  IMAD.MOV.U32 R7, RZ, RZ, R11 ;  /* 0x000000ffff077224 */ /* 0x000fce00078e000b */
.L_x_17:
[-C--:B------:R-:W-:Y:S02]  /*0d80*/  DFMA R16, R8, R6.reuse, R12 ;  /* 0x000000060810722b */ /* 0x080fe4000000000c */
[----:B------:R-:W-:-:S06]  /*0d90*/  DFMA R14, R6, R6, R10 ;  /* 0x00000006060e722b */ /* 0x000fcc000000000a */
[C---:B------:R-:W-:Y:S02]  /*0da0*/  DFMA R18, R8.reuse, R6, R16 ;  /* 0x000000060812722b */ /* 0x040fe40000000010 */
[----:B------:R-:W-:-:S06]  /*0db0*/  DFMA R16, -R8, R8, R14 ;  /* 0x000000080810722b */ /* 0x000fcc000000010e */
[----:B------:R-:W-:-:S08]  /*0dc0*/  DMUL R14, R18, R18 ;  /* 0x00000012120e7228 */ /* 0x000fd00000000000 */
[----:B------:R-:W-:-:S08]  /*0dd0*/  DFMA R14, R16, R16, R14 ;  /* 0x00000010100e722b */ /* 0x000fd0000000000e */
[----:B------:R-:W-:-:S14]  /*0de0*/  DSETP.GT.AND P0, PT, R14, 4, PT ;  /* 0x401000000e00742a */ /* 0x000fdc0003f04000 */
[----:B------:R-:W-:Y:S05]  /*0df0*/  @P0 BRA `(.L_x_16) ;  /* 0x0000000000240947 */ /* 0x000fea0003800000 */
[----:B------:R-:W-:Y:S01]  /*0e00*/  VIADD R24, R24, 0x1 ;  /* 0x0000000118187836 */ /* 0x000fe20000000000 */
[----:B------:R-:W-:Y:S01]  /*0e10*/  MOV R8, R18 ;  /* 0x0000001200087202 */ /* 0x000fe20000000f00 */
[----:B------:R-:W-:Y:S02]  /*0e20*/  VIADD R0, R0, 0x1 ;  /* 0x0000000100007836 */ /* 0x000fe40000000000 */
[----:B------:R-:W-:Y:S01]  /*0e30*/  IMAD.MOV.U32 R9, RZ, RZ, R19 ;  /* 0x000000ffff097224 */ /* 0x000fe200078e0013 */
[----:B------:R-:W-:Y:S01]  /*0e40*/  ISETP.NE.AND P0, PT, R24, RZ, PT ;  /* 0x000000ff1800720c */ /* 0x000fe20003f05270 */
[----:B------:R-:W-:Y:S02]  /*0e50*/  IMAD.MOV.U32 R6, RZ, RZ, R16 ;  /* 0x000000ffff067224 */ /* 0x000fe400078e0010 */
[----:B------:R-:W-:-:S10]  /*0e60*/  IMAD.MOV.U32 R7, RZ, RZ, R17 ;  /* 0x000000ffff077224 */ /* 0x000fd400078e0011 */
[----:B------:R-:W-:Y:S05]  /*0e70*/  @P0 BRA `(.L_x_17) ;  /* 0xfffffffc00c00947 */ /* 0x000fea000383ffff */
[----:B-1----:R-:W-:-:S07]  /*0e80*/  MOV R0, R5 ;  /* 0x0000000500007202 */ /* 0x002fce0000000f00 */
.L_x_16:
[----:B------:R-:W-:Y:S05]  /*0e90*/  BSYNC.RECONVERGENT B1 ;  /* 0x0000000000017941 */ /* 0x000fea0003800200 */
.L_x_15:
[----:B------:R-:W0:Y:S01]  /*0ea0*/  LDC.64 R10, c[0x0][0x3c0] ;  /* 0x0000f000ff0a7b82 */ /* 0x000e220000000a00 */
[----:B------:R-:W1:Y:S07]  /*0eb0*/  LDCU UR9, c[0x0][0x3d8] ;  /* 0x00007b00ff0977ac */ /* 0x000e6e0008000800 */
[----:B------:R-:W2:Y:S08]  /*0ec0*/  LDC.64 R14, c[0x0][0x3c8] ;  /* 0x0000f200ff0e7b82 */ /* 0x000eb00000000a00 */
[----:B------:R-:W3:Y:S01]  /*0ed0*/  LDC.64 R16, c[0x0][0x3d0] ;  /* 0x0000f400ff107b82 */ /* 0x000ee20000000a00 */
[----:B-1----:R-:W-:-:S02]  /*0ee0*/  IMAD R5, R3, UR9, R4 ;  /* 0x0000000903057c24 */ /* 0x002fc4000f8e0204 */
[----:B------:R-:W-:Y:S02]  /*0ef0*/  VIADD R4, R4, UR4 ;  /* 0x0000000404047c36 */ /* 0x000fe40008000000 */
[----:B0-----:R-:W-:-:S03]  /*0f00*/  IMAD.WIDE R10, R5, 0x8, R10 ;  /* 0x00000008050a7825 */ /* 0x001fc600078e020a */
[----:B------:R-:W-:Y:S02]  /*0f10*/  ISETP.GE.AND P0, PT, R4, UR7, PT ;  /* 0x0000000704007c0c */ /* 0x000fe4000bf06270 */
[----:B------:R0:W-:Y:S01]  /*0f20*/  STG.E.64 desc[UR14][R10.64], R6 ;  /* 0x000000060a007986 */ /* 0x0001e2000c101b0e */
[----:B--2---:R-:W-:-:S05]  /*0f30*/  IMAD.WIDE R14, R5, 0x8, R14 ;  /* 0x00000008050e7825 */ /* 0x004fca00078e020e */
[----:B------:R0:W-:Y:S01]  /*0f40*/  STG.E.64 desc[UR14][R14.64], R8 ;  /* 0x000000080e007986 */ /* 0x0001e2000c101b0e */
[----:B---3--:R-:W-:-:S05]  /*0f50*/  IMAD.WIDE R16, R5, 0x4, R16 ;  /* 0x0000000405107825 */ /* 0x008fca00078e0210 */
[----:B------:R0:W-:Y:S01]  /*0f60*/  STG.E desc[UR14][R16.64], R0 ;  /* 0x0000000010007986 */ /* 0x0001e2000c10190e */
[----:B------:R-:W-:Y:S05]  /*0f70*/  @!P0 BRA `(.L_x_18) ;  /* 0xfffffff800d48947 */ /* 0x000fea000383ffff */
.L_x_10:
[----:B------:R-:W-:Y:S05]  /*0f80*/  BSYNC.RECONVERGENT B0 ;  /* 0x0000000000007941 */ /* 0x000fea0003800200 */
.L_x_9:
[----:B------:R-:W-:-:S05]  /*0f90*/  VIADD R3, R3, UR5 ;  /* 0x0000000503037c36 */ /* 0x000fca0008000000 */
[----:B------:R-:W-:-:S13]  /*0fa0*/  ISETP.GE.AND P0, PT, R3, UR6, PT ;  /* 0x0000000603007c0c */ /* 0x000fda000bf06270 */
[----:B------:R-:W-:Y:S05]  /*0fb0*/  @!P0 BRA `(.L_x_19) ;  /* 0xfffffff800308947 */ /* 0x000fea000383ffff */
[----:B------:R-:W-:Y:S05]  /*0fc0*/  EXIT ;  /* 0x000000000000794d */ /* 0x000fea0003800000 */
        .weak           $__internal_0_$__cuda_sm20_div_rn_f64_full
        .type           $__internal_0_$__cuda_sm20_div_rn_f64_full,@function
        .size           $__internal_0_$__cuda_sm20_div_rn_f64_full,(.L_x_26 - $__internal_0_$__cuda_sm20_div_rn_f64_full)
$__internal_0_$__cuda_sm20_div_rn_f64_full:
[C---:B------:R-:W-:Y:S01]  /*0fd0*/  FSETP.GEU.AND P0, PT, |R9|.reuse, 1.469367938527859385e-39, PT ;  /* 0x001000000900780b */ /* 0x040fe20003f0e200 */
[----:B------:R-:W-:Y:S01]  /*0fe0*/  IMAD.MOV.U32 R32, RZ, RZ, 0x1ca00000 ;  /* 0x1ca00000ff207424 */ /* 0x000fe200078e00ff */
[----:B------:R-:W-:Y:S01]  /*0ff0*/  LOP3.LUT R10, R9, 0x800fffff, RZ, 0xc0, !PT ;  /* 0x800fffff090a7812 */ /* 0x000fe200078ec0ff */
[----:B------:R-:W-:Y:S01]  /*1000*/  BSSY.RECONVERGENT B2, `(.L_x_20) ;  /* 0x0000054000027945 */ /* 0x000fe20003800200 */
[----:B------:R-:W-:Y:S02]  /*1010*/  MOV R24, 0x1 ;  /* 0x0000000100187802 */ /* 0x000fe40000000f00 */
[----:B------:R-:W-:Y:S01]  /*1020*/  LOP3.LUT R11, R10, 0x3ff00000, RZ, 0xfc, !PT ;  /* 0x3ff000000a0b7812 */ /* 0x000fe200078efcff */
[----:B------:R-:W-:Y:S01]  /*1030*/  IMAD.MOV.U32 R10, RZ, RZ, R8 ;  /* 0x000000ffff0a7224 */ /* 0x000fe200078e0008 */
[C---:B------:R-:W-:Y:S02]  /*1040*/  FSETP.GEU.AND P2, PT, |R7|.reuse, 1.469367938527859385e-39, PT ;  /* 0x001000000700780b */ /* 0x040fe40003f4e200 */
[----:B------:R-:W-:-:S02]  /*1050*/  LOP3.LUT R5, R7, 0x7ff00000, RZ, 0xc0, !PT ;  /* 0x7ff0000007057812 */ /* 0x000fc400078ec0ff */
[----:B------:R-:W-:Y:S01]  /*1060*/  LOP3.LUT R34, R9, 0x7ff00000, RZ, 0xc0, !PT ;  /* 0x7ff0000009227812 */ /* 0x000fe200078ec0ff */
[----:B------:R-:W-:-:S03]  /*1070*/  @!P0 DMUL R10, R8, 8.98846567431157953865e+307 ;  /* 0x7fe00000080a8828 */ /* 0x000fc60000000000 */
[----:B------:R-:W-:-:S03]  /*1080*/  ISETP.GE.U32.AND P1, PT, R5, R34, PT ;  /* 0x000000220500720c */ /* 0x000fc60003f26070 */
[----:B------:R-:W0:Y:S02]  /*1090*/  MUFU.RCP64H R25, R11 ;  /* 0x0000000b00197308 */ /* 0x000e240000001800 */
[----:B------:R-:W-:Y:S02]  /*10a0*/  @!P2 LOP3.LUT R28, R9, 0x7ff00000, RZ, 0xc0, !PT ;  /* 0x7ff00000091ca812 */ /* 0x000fe400078ec0ff */
[----:B------:R-:W-:Y:S02]  /*10b0*/  @!P0 LOP3.LUT R34, R11, 0x7ff00000, RZ, 0xc0, !PT ;  /* 0x7ff000000b228812 */ /* 0x000fe400078ec0ff */
[----:B------:R-:W-:-:S04]  /*10c0*/  @!P2 ISETP.GE.U32.AND P3, PT, R5, R28, PT ;  /* 0x0000001c0500a20c */ /* 0x000fc80003f66070 */
[----:B------:R-:W-:-:S04]  /*10d0*/  @!P2 SEL R29, R32, 0x63400000, !P3 ;  /* 0x63400000201da807 */ /* 0x000fc80005800000 */
[----:B------:R-:W-:Y:S01]  /*10e0*/  @!P2 LOP3.LUT R30, R29, 0x80000000, R7, 0xf8, !PT ;  /* 0x800000001d1ea812 */ /* 0x000fe200078ef807 */
[----:B0-----:R-:W-:-:S03]  /*10f0*/  DFMA R26, R24, -R10, 1 ;  /* 0x3ff00000181a742b */ /* 0x001fc6000000080a */
[----:B------:R-:W-:Y:S01]  /*1100*/  @!P2 LOP3.LUT R31, R30, 0x100000, RZ, 0xfc, !PT ;  /* 0x001000001e1fa812 */ /* 0x000fe200078efcff */
[----:B------:R-:W-:-:S04]  /*1110*/  @!P2 IMAD.MOV.U32 R30, RZ, RZ, RZ ;  /* 0x000000ffff1ea224 */ /* 0x000fc800078e00ff */
[----:B------:R-:W-:-:S08]  /*1120*/  DFMA R26, R26, R26, R26 ;  /* 0x0000001a1a1a722b */ /* 0x000fd0000000001a */
[----:B------:R-:W-:Y:S01]  /*1130*/  DFMA R26, R24, R26, R24 ;  /* 0x0000001a181a722b */ /* 0x000fe20000000018 */
[----:B------:R-:W-:Y:S01]  /*1140*/  SEL R25, R32, 0x63400000, !P1 ;  /* 0x6340000020197807 */ /* 0x000fe20004800000 */
[----:B------:R-:W-:-:S03]  /*1150*/  IMAD.MOV.U32 R24, RZ, RZ, R6 ;  /* 0x000000ffff187224 */ /* 0x000fc600078e0006 */
[----:B------:R-:W-:-:S03]  /*1160*/  LOP3.LUT R25, R25, 0x800fffff, R7, 0xf8, !PT ;  /* 0x800fffff19197812 */ /* 0x000fc600078ef807 */
[----:B------:R-:W-:-:S03]  /*1170*/  DFMA R28, R26, -R10, 1 ;  /* 0x3ff000001a1c742b */ /* 0x000fc6000000080a */
[----:B------:R-:W-:-:S05]  /*1180*/  @!P2 DFMA R24, R24, 2, -R30 ;  /* 0x400000001818a82b */ /* 0x000fca000000081e */
[----:B------:R-:W-:-:S08]  /*1190*/  DFMA R26, R26, R28, R26 ;  /* 0x0000001c1a1a722b */ /* 0x000fd0000000001a */
[----:B------:R-:W-:-:S08]  /*11a0*/  DMUL R28, R26, R24 ;  /* 0x000000181a1c7228 */ /* 0x000fd00000000000 */
[----:B------:R-:W-:-:S08]  /*11b0*/  DFMA R30, R28, -R10, R24 ;  /* 0x8000000a1c1e722b */ /* 0x000fd00000000018 */
[----:B------:R-:W-:Y:S01]  /*11c0*/  DFMA R30, R26, R30, R28 ;  /* 0x0000001e1a1e722b */ /* 0x000fe2000000001c */
[----:B------:R-:W-:Y:S01]  /*11d0*/  MOV R28, R5 ;  /* 0x00000005001c7202 */ /* 0x000fe20000000f00 */
[----:B------:R-:W-:Y:S01]  /*11e0*/  VIADD R27, R34, 0xffffffff ;  /* 0xffffffff221b7836 */ /* 0x000fe20000000000 */
[----:B------:R-:W-:-:S05]  /*11f0*/  @!P2 LOP3.LUT R28, R25, 0x7ff00000, RZ, 0xc0, !PT ;  /* 0x7ff00000191ca812 */ /* 0x000fca00078ec0ff */
[----:B------:R-:W-:-:S05]  /*1200*/  VIADD R26, R28, 0xffffffff ;  /* 0xffffffff1c1a7836 */ /* 0x000fca0000000000 */
[----:B------:R-:W-:-:S04]  /*1210*/  ISETP.GT.U32.AND P0, PT, R26, 0x7feffffe, PT ;  /* 0x7feffffe1a00780c */ /* 0x000fc80003f04070 */
[----:B------:R-:W-:-:S13]  /*1220*/  ISETP.GT.U32.OR P0, PT, R27, 0x7feffffe, P0 ;  /* 0x7feffffe1b00780c */ /* 0x000fda0000704470 */
[----:B------:R-:W-:Y:S05]  /*1230*/  @P0 BRA `(.L_x_21) ;  /* 0x00000000006c0947 */ /* 0x000fea0003800000 */
[----:B------:R-:W-:-:S04]  /*1240*/  LOP3.LUT R26, R9, 0x7ff00000, RZ, 0xc0, !PT ;  /* 0x7ff00000091a7812 */ /* 0x000fc800078ec0ff */
[CC--:B------:R-:W-:Y:S02]  /*1250*/  VIADDMNMX R6, R5.reuse, -R26.reuse, 0xb9600000, !PT ;  /* 0xb960000005067446 */ /* 0x0c0fe4000780091a */
[----:B------:R-:W-:Y:S02]  /*1260*/  ISETP.GE.U32.AND P0, PT, R5, R26, PT ;  /* 0x0000001a0500720c */ /* 0x000fe40003f06070 */
[----:B------:R-:W-:Y:S01]  /*1270*/  VIMNMX R5, PT, PT, R6, 0x46a00000, PT ;  /* 0x46a0000006057848 */ /* 0x000fe20003fe0100 */
[----:B------:R-:W-:Y:S01]  /*1280*/  IMAD.MOV.U32 R6, RZ, RZ, RZ ;  /* 0x000000ffff067224 */ /* 0x000fe200078e00ff */
[----:B------:R-:W-:-:S05]  /*1290*/  SEL R32, R32, 0x63400000, !P0 ;  /* 0x6340000020207807 */ /* 0x000fca0004000000 */
[----:B------:R-:W-:-:S05]  /*12a0*/  IMAD.IADD R5, R5, 0x1, -R32 ;  /* 0x0000000105057824 */ /* 0x000fca00078e0a20 */
[----:B------:R-:W-:-:S06]  /*12b0*/  IADD3 R7, PT, PT, R5, 0x7fe00000, RZ ;  /* 0x7fe0000005077810 */ /* 0x000fcc0007ffe0ff */
[----:B------:R-:W-:-:S10]  /*12c0*/  DMUL R26, R30, R6 ;  /* 0x000000061e1a7228 */ /* 0x000fd40000000000 */
[----:B------:R-:W-:-:S13]  /*12d0*/  FSETP.GTU.AND P0, PT, |R27|, 1.469367938527859385e-39, PT ;  /* 0x001000001b00780b */ /* 0x000fda0003f0c200 */
[----:B------:R-:W-:Y:S05]  /*12e0*/  @P0 BRA `(.L_x_22) ;  /* 0x0000000000940947 */ /* 0x000fea0003800000 */
[----:B------:R-:W-:Y:S01]  /*12f0*/  DFMA R10, R30, -R10, R24 ;  /* 0x8000000a1e0a722b */ /* 0x000fe20000000018 */
[----:B------:R-:W-:-:S09]  /*1300*/  IMAD.MOV.U32 R8, RZ, RZ, RZ ;  /* 0x000000ffff087224 */ /* 0x000fd200078e00ff */
[C---:B------:R-:W-:Y:S02]  /*1310*/  FSETP.NEU.AND P0, PT, R11.reuse, RZ, PT ;  /* 0x000000ff0b00720b */ /* 0x040fe40003f0d000 */
[----:B------:R-:W-:-:S04]  /*1320*/  LOP3.LUT R25, R11, 0x80000000, R9, 0x48, !PT ;  /* 0x800000000b197812 */ /* 0x000fc800078e4809 */
[----:B------:R-:W-:-:S07]  /*1330*/  LOP3.LUT R9, R25, R7, RZ, 0xfc, !PT ;  /* 0x0000000719097212 */ /* 0x000fce00078efcff */
[----:B------:R-:W-:Y:S05]  /*1340*/  @!P0 BRA `(.L_x_22) ;  /* 0x00000000007c8947 */ /* 0x000fea0003800000 */
[C---:B------:R-:W-:Y:S01]  /*1350*/  IADD3 R7, PT, PT, -R5.reuse, RZ, RZ ;  /* 0x000000ff05077210 */ /* 0x040fe20007ffe1ff */
[----:B------:R-:W-:Y:S01]  /*1360*/  IMAD.MOV.U32 R6, RZ, RZ, RZ ;  /* 0x000000ffff067224 */ /* 0x000fe200078e00ff */
[----:B------:R-:W-:Y:S01]  /*1370*/  DMUL.RP R8, R30, R8 ;  /* 0x000000081e087228 */ /* 0x000fe20000008000 */
[----:B------:R-:W-:-:S04]  /*1380*/  IADD3 R5, PT, PT, -R5, -0x43300000, RZ ;  /* 0xbcd0000005057810 */ /* 0x000fc80007ffe1ff */
[----:B------:R-:W-:-:S05]  /*1390*/  DFMA R6, R26, -R6, R30 ;  /* 0x800000061a06722b */ /* 0x000fca000000001e */
[----:B------:R-:W-:-:S05]  /*13a0*/  LOP3.LUT R25, R9, R25, RZ, 0x3c, !PT ;  /* 0x0000001909197212 */ /* 0x000fca00078e3cff */
[----:B------:R-:W-:-:S04]  /*13b0*/  FSETP.NEU.AND P0, PT, |R7|, R5, PT ;  /* 0x000000050700720b */ /* 0x000fc80003f0d200 */
[----:B------:R-:W-:Y:S02]  /*13c0*/  FSEL R26, R8, R26, !P0 ;  /* 0x0000001a081a7208 */ /* 0x000fe40004000000 */
[----:B------:R-:W-:Y:S01]  /*13d0*/  FSEL R27, R25, R27, !P0 ;  /* 0x0000001b191b7208 */ /* 0x000fe20004000000 */
[----:B------:R-:W-:Y:S06]  /*13e0*/  BRA `(.L_x_22) ;  /* 0x0000000000547947 */ /* 0x000fec0003800000 */
.L_x_21:
[----:B------:R-:W-:-:S14]  /*13f0*/  DSETP.NAN.AND P0, PT, R6, R6, PT ;  /* 0x000000060600722a */ /* 0x000fdc0003f08000 */
[----:B------:R-:W-:Y:S05]  /*1400*/  @P0 BRA `(.L_x_23) ;  /* 0x0000000000440947 */ /* 0x000fea0003800000 */
[----:B------:R-:W-:-:S14]  /*1410*/  DSETP.NAN.AND P0, PT, R8, R8, PT ;  /* 0x000000080800722a */ /* 0x000fdc0003f08000 */
[----:B------:R-:W-:Y:S05]  /*1420*/  @P0 BRA `(.L_x_24) ;  /* 0x0000000000300947 */ /* 0x000fea0003800000 */
[----:B------:R-:W-:Y:S01]  /*1430*/  ISETP.NE.AND P0, PT, R28, R34, PT ;  /* 0x000000221c00720c */ /* 0x000fe20003f05270 */
[----:B------:R-:W-:Y:S01]  /*1440*/  IMAD.MOV.U32 R26, RZ, RZ, 0x0 ;  /* 0x00000000ff1a7424 */ /* 0x000fe200078e00ff */
[----:B------:R-:W-:-:S11]  /*1450*/  MOV R27, 0xfff80000 ;  /* 0xfff80000001b7802 */ /* 0x000fd60000000f00 */
[----:B------:R-:W-:Y:S05]  /*1460*/  @!P0 BRA `(.L_x_22) ;  /* 0x0000000000348947 */ /* 0x000fea0003800000 */
[----:B------:R-:W-:Y:S02]  /*1470*/  ISETP.NE.AND P0, PT, R28, 0x7ff00000, PT ;  /* 0x7ff000001c00780c */ /* 0x000fe40003f05270 */
[----:B------:R-:W-:Y:S02]  /*1480*/  LOP3.LUT R27, R7, 0x80000000, R9, 0x48, !PT ;  /* 0x80000000071b7812 */ /* 0x000fe400078e4809 */
[----:B------:R-:W-:-:S13]  /*1490*/  ISETP.EQ.OR P0, PT, R34, RZ, !P0 ;  /* 0x000000ff2200720c */ /* 0x000fda0004702670 */
[----:B------:R-:W-:Y:S01]  /*14a0*/  @P0 LOP3.LUT R5, R27, 0x7ff00000, RZ, 0xfc, !PT ;  /* 0x7ff000001b050812 */ /* 0x000fe200078efcff */
[----:B------:R-:W-:Y:S02]  /*14b0*/  @!P0 IMAD.MOV.U32 R26, RZ, RZ, RZ ;  /* 0x000000ffff1a8224 */ /* 0x000fe400078e00ff */
[----:B------:R-:W-:Y:S01]  /*14c0*/  @P0 IMAD.MOV.U32 R26, RZ, RZ, RZ ;  /* 0x000000ffff1a0224 */ /* 0x000fe200078e00ff */
[----:B------:R-:W-:Y:S01]  /*14d0*/  @P0 MOV R27, R5 ;  /* 0x00000005001b0202 */ /* 0x000fe20000000f00 */
[----:B------:R-:W-:Y:S06]  /*14e0*/  BRA `(.L_x_22) ;  /* 0x0000000000147947 */ /* 0x000fec0003800000 */
.L_x_24:
[----:B------:R-:W-:Y:S01]  /*14f0*/  LOP3.LUT R27, R9, 0x80000, RZ, 0xfc, !PT ;  /* 0x00080000091b7812 */ /* 0x000fe200078efcff */
[----:B------:R-:W-:Y:S01]  /*1500*/  IMAD.MOV.U32 R26, RZ, RZ, R8 ;  /* 0x000000ffff1a7224 */ /* 0x000fe200078e0008 */
[----:B------:R-:W-:Y:S06]  /*1510*/  BRA `(.L_x_22) ;  /* 0x0000000000087947 */ /* 0x000fec0003800000 */
.L_x_23:
[----:B------:R-:W-:Y:S01]  /*1520*/  LOP3.LUT R27, R7, 0x80000, RZ, 0xfc, !PT ;  /* 0x00080000071b7812 */ /* 0x000fe200078efcff */
[----:B------:R-:W-:-:S07]  /*1530*/  IMAD.MOV.U32 R26, RZ, RZ, R6 ;  /* 0x000000ffff1a7224 */ /* 0x000fce00078e0006 */
.L_x_22:
[----:B------:R-:W-:Y:S05]  /*1540*/  BSYNC.RECONVERGENT B2 ;  /* 0x0000000000027941 */ /* 0x000fea0003800200 */
.L_x_20:
[----:B------:R-:W-:Y:S01]  /*1550*/  MOV R6, R0 ;  /* 0x0000000000067202 */ /* 0x000fe20000000f00 */
[----:B------:R-:W-:-:S04]  /*1560*/  IMAD.MOV.U32 R7, RZ, RZ, 0x0 ;  /* 0x00000000ff077424 */ /* 0x000fc800078e00ff */
[----:B------:R-:W-:Y:S05]  /*1570*/  RET.REL.NODEC R6 `(_Z5stepNddddiiPdS_iiS_S_Piiii) ;  /* 0xffffffe806a07950 */ /* 0x000fea0003c3ffff */
.L_x_25:
[----:B------:R-:W-:-:S00]  /*1580*/  BRA `(.L_x_25) ;  /* 0xfffffffc00fc7947 */ /* 0x000fc0000383ffff */
[----:B------:R-:W-:-:S00]  /*1590*/  NOP ;  /* 0x0000000000007918 */ /* 0x000fc00000000000 */
        /* <DEDUP_REMOVED lines=14> */
.L_x_26:


//--------------------- .nv.shared.reserved.0     --------------------------
	.section	.nv.shared.reserved.0,"aw",@nobits
	.weak		__nv_reservedSMEM_offset_0_alias
	.size		__nv_reservedSMEM_offset_0_alias, 0, 64
	.other		__nv_reservedSMEM_offset_0_alias,@"STO_CUDA_RESERVED_SHARED STV_DEFAULT"
__nv_reservedSMEM_offset_0_alias:
	.zero		0
	.zero		64


//--------------------- .nv.constant0._Z5stepNddddiiPdS_iiS_S_Piiii --------------------------
	.section	.nv.constant0._Z5stepNddddiiPdS_iiS_S_Piiii,"a",@progbits
	.sectionflags	@""
	.align	4
.nv.constant0._Z5stepNddddiiPdS_iiS_S_Piiii:
	.zero		996


//--------------------- SYMBOLS --------------------------

	.type		.nv.reservedSmem.offset0,@object
	.size		.nv.reservedSmem.offset0,0x4
